//
// Generated by NVIDIA NVVM Compiler
//
// Compiler Build ID: CL-36424714
// Cuda compilation tools, release 13.0, V13.0.88
// Based on NVVM 20.0.0
//

.version 9.0
.target sm_100
.address_size 64

	// .globl	_Z13inclusiveScanPiS_
// _ZZ13inclusiveScanPiS_E4temp has been demoted

.visible .entry _Z13inclusiveScanPiS_(
	.param .u64 .ptr .align 1 _Z13inclusiveScanPiS__param_0,
	.param .u64 .ptr .align 1 _Z13inclusiveScanPiS__param_1
)
{
	.reg .pred 	%p<10>;
	.reg .b32 	%r<151>;
	.reg .b64 	%rd<67>;
	// demoted variable
	.shared .align 4 .b8 _ZZ13inclusiveScanPiS_E4temp[40];
	ld.param.u64 	%rd3, [_Z13inclusiveScanPiS__param_0];
	ld.param.u64 	%rd2, [_Z13inclusiveScanPiS__param_1];
	cvta.to.global.u64 	%rd1, %rd3;
	mov.u32 	%r1, %tid.x;
	mul.wide.u32 	%rd4, %r1, 4;
	add.s64 	%rd5, %rd1, %rd4;
	ld.global.u32 	%r40, [%rd5];
	shl.b32 	%r41, %r1, 2;
	mov.u32 	%r42, _ZZ13inclusiveScanPiS_E4temp;
	add.s32 	%r2, %r42, %r41;
	st.shared.u32 	[%r2], %r40;
	bar.sync 	0;
	setp.eq.s32 	%p1, %r1, 0;
	@%p1 bra 	$L__BB0_15;
	ld.shared.u32 	%r150, [%r2];
	add.s32 	%r45, %r1, -1;
	and.b32  	%r4, %r1, 15;
	setp.lt.u32 	%p2, %r45, 15;
	mov.b32 	%r143, 1;
	@%p2 bra 	$L__BB0_5;
	and.b32  	%r47, %r1, 1008;
	neg.s32 	%r135, %r47;
	add.s32 	%r134, %r1, -8;
	mov.b32 	%r136, 0;
$L__BB0_3:
	.pragma "nounroll";
	add.s32 	%r48, %r134, 7;
	mul.wide.u32 	%rd6, %r48, 4;
	add.s64 	%rd7, %rd1, %rd6;
	ld.global.u32 	%r49, [%rd7];
	add.s32 	%r50, %r150, %r49;
	add.s32 	%r51, %r134, 6;
	mul.wide.u32 	%rd8, %r51, 4;
	add.s64 	%rd9, %rd1, %rd8;
	ld.global.u32 	%r52, [%rd9];
	add.s32 	%r53, %r50, %r52;
	add.s32 	%r54, %r134, 5;
	mul.wide.u32 	%rd10, %r54, 4;
	add.s64 	%rd11, %rd1, %rd10;
	ld.global.u32 	%r55, [%rd11];
	add.s32 	%r56, %r53, %r55;
	add.s32 	%r57, %r134, 4;
	mul.wide.u32 	%rd12, %r57, 4;
	add.s64 	%rd13, %rd1, %rd12;
	ld.global.u32 	%r58, [%rd13];
	add.s32 	%r59, %r56, %r58;
	add.s32 	%r60, %r134, 3;
	mul.wide.u32 	%rd14, %r60, 4;
	add.s64 	%rd15, %rd1, %rd14;
	ld.global.u32 	%r61, [%rd15];
	add.s32 	%r62, %r59, %r61;
	add.s32 	%r63, %r134, 2;
	mul.wide.u32 	%rd16, %r63, 4;
	add.s64 	%rd17, %rd1, %rd16;
	ld.global.u32 	%r64, [%rd17];
	add.s32 	%r65, %r62, %r64;
	add.s32 	%r66, %r134, 1;
	mul.wide.u32 	%rd18, %r66, 4;
	add.s64 	%rd19, %rd1, %rd18;
	ld.global.u32 	%r67, [%rd19];
	add.s32 	%r68, %r65, %r67;
	add.s32 	%r69, %r134, -8;
	mul.wide.u32 	%rd20, %r134, 4;
	add.s64 	%rd21, %rd1, %rd20;
	ld.global.u32 	%r70, [%rd21];
	add.s32 	%r71, %r68, %r70;
	add.s32 	%r72, %r134, -1;
	mul.wide.u32 	%rd22, %r72, 4;
	add.s64 	%rd23, %rd1, %rd22;
	ld.global.u32 	%r73, [%rd23];
	add.s32 	%r74, %r71, %r73;
	add.s32 	%r75, %r134, -2;
	mul.wide.u32 	%rd24, %r75, 4;
	add.s64 	%rd25, %rd1, %rd24;
	ld.global.u32 	%r76, [%rd25];
	add.s32 	%r77, %r74, %r76;
	add.s32 	%r78, %r134, -3;
	mul.wide.u32 	%rd26, %r78, 4;
	add.s64 	%rd27, %rd1, %rd26;
	ld.global.u32 	%r79, [%rd27];
	add.s32 	%r80, %r77, %r79;
	add.s32 	%r81, %r134, -4;
	mul.wide.u32 	%rd28, %r81, 4;
	add.s64 	%rd29, %rd1, %rd28;
	ld.global.u32 	%r82, [%rd29];
	add.s32 	%r83, %r80, %r82;
	add.s32 	%r84, %r134, -5;
	mul.wide.u32 	%rd30, %r84, 4;
	add.s64 	%rd31, %rd1, %rd30;
	ld.global.u32 	%r85, [%rd31];
	add.s32 	%r86, %r83, %r85;
	add.s32 	%r87, %r134, -6;
	mul.wide.u32 	%rd32, %r87, 4;
	add.s64 	%rd33, %rd1, %rd32;
	ld.global.u32 	%r88, [%rd33];
	add.s32 	%r89, %r86, %r88;
	add.s32 	%r90, %r134, -7;
	mul.wide.u32 	%rd34, %r90, 4;
	add.s64 	%rd35, %rd1, %rd34;
	ld.global.u32 	%r91, [%rd35];
	add.s32 	%r92, %r89, %r91;
	mul.wide.u32 	%rd36, %r69, 4;
	add.s64 	%rd37, %rd1, %rd36;
	ld.global.u32 	%r93, [%rd37];
	add.s32 	%r150, %r92, %r93;
	add.s32 	%r136, %r136, 16;
	add.s32 	%r135, %r135, 16;
	add.s32 	%r134, %r134, -16;
	setp.ne.s32 	%p3, %r135, 0;
	@%p3 bra 	$L__BB0_3;
	add.s32 	%r143, %r136, 1;
$L__BB0_5:
	setp.eq.s32 	%p4, %r4, 0;
	@%p4 bra 	$L__BB0_14;
	and.b32  	%r19, %r1, 7;
	setp.lt.u32 	%p5, %r4, 8;
	@%p5 bra 	$L__BB0_8;
	sub.s32 	%r95, %r1, %r143;
	mul.wide.u32 	%rd38, %r95, 4;
	add.s64 	%rd39, %rd1, %rd38;
	ld.global.u32 	%r96, [%rd39];
	add.s32 	%r97, %r150, %r96;
	not.b32 	%r98, %r143;
	add.s32 	%r99, %r1, %r98;
	mul.wide.u32 	%rd40, %r99, 4;
	add.s64 	%rd41, %rd1, %rd40;
	ld.global.u32 	%r100, [%rd41];
	add.s32 	%r101, %r97, %r100;
	add.s32 	%r102, %r95, -2;
	mul.wide.u32 	%rd42, %r102, 4;
	add.s64 	%rd43, %rd1, %rd42;
	ld.global.u32 	%r103, [%rd43];
	add.s32 	%r104, %r101, %r103;
	add.s32 	%r105, %r95, -3;
	mul.wide.u32 	%rd44, %r105, 4;
	add.s64 	%rd45, %rd1, %rd44;
	ld.global.u32 	%r106, [%rd45];
	add.s32 	%r107, %r104, %r106;
	add.s32 	%r108, %r95, -4;
	mul.wide.u32 	%rd46, %r108, 4;
	add.s64 	%rd47, %rd1, %rd46;
	ld.global.u32 	%r109, [%rd47];
	add.s32 	%r110, %r107, %r109;
	add.s32 	%r111, %r95, -5;
	mul.wide.u32 	%rd48, %r111, 4;
	add.s64 	%rd49, %rd1, %rd48;
	ld.global.u32 	%r112, [%rd49];
	add.s32 	%r113, %r110, %r112;
	add.s32 	%r114, %r95, -6;
	mul.wide.u32 	%rd50, %r114, 4;
	add.s64 	%rd51, %rd1, %rd50;
	ld.global.u32 	%r115, [%rd51];
	add.s32 	%r116, %r113, %r115;
	add.s32 	%r117, %r95, -7;
	mul.wide.u32 	%rd52, %r117, 4;
	add.s64 	%rd53, %rd1, %rd52;
	ld.global.u32 	%r118, [%rd53];
	add.s32 	%r150, %r116, %r118;
	add.s32 	%r143, %r143, 8;
$L__BB0_8:
	setp.eq.s32 	%p6, %r19, 0;
	@%p6 bra 	$L__BB0_14;
	and.b32  	%r25, %r1, 3;
	setp.lt.u32 	%p7, %r19, 4;
	@%p7 bra 	$L__BB0_11;
	sub.s32 	%r120, %r1, %r143;
	mul.wide.u32 	%rd54, %r120, 4;
	add.s64 	%rd55, %rd1, %rd54;
	ld.global.u32 	%r121, [%rd55];
	add.s32 	%r122, %r150, %r121;
	not.b32 	%r123, %r143;
	add.s32 	%r124, %r1, %r123;
	mul.wide.u32 	%rd56, %r124, 4;
	add.s64 	%rd57, %rd1, %rd56;
	ld.global.u32 	%r125, [%rd57];
	add.s32 	%r126, %r122, %r125;
	add.s32 	%r127, %r120, -2;
	mul.wide.u32 	%rd58, %r127, 4;
	add.s64 	%rd59, %rd1, %rd58;
	ld.global.u32 	%r128, [%rd59];
	add.s32 	%r129, %r126, %r128;
	add.s32 	%r130, %r120, -3;
	mul.wide.u32 	%rd60, %r130, 4;
	add.s64 	%rd61, %rd1, %rd60;
	ld.global.u32 	%r131, [%rd61];
	add.s32 	%r150, %r129, %r131;
	add.s32 	%r143, %r143, 4;
$L__BB0_11:
	setp.eq.s32 	%p8, %r25, 0;
	@%p8 bra 	$L__BB0_14;
	sub.s32 	%r148, %r1, %r143;
	neg.s32 	%r147, %r25;
$L__BB0_13:
	.pragma "nounroll";
	mul.wide.u32 	%rd62, %r148, 4;
	add.s64 	%rd63, %rd1, %rd62;
	ld.global.u32 	%r132, [%rd63];
	add.s32 	%r150, %r150, %r132;
	add.s32 	%r148, %r148, -1;
	add.s32 	%r147, %r147, 1;
	setp.ne.s32 	%p9, %r147, 0;
	@%p9 bra 	$L__BB0_13;
$L__BB0_14:
	st.shared.u32 	[%r2], %r150;
$L__BB0_15:
	cvta.to.global.u64 	%rd64, %rd2;
	bar.sync 	0;
	ld.shared.u32 	%r133, [%r2];
	add.s64 	%rd66, %rd64, %rd4;
	st.global.u32 	[%rd66], %r133;
	ret;

}


// ===== COMPILED SASS (sm_100) =====

	.target	sm_100

	.elftype	@"ET_EXEC"


//--------------------- .note.nv.tkinfo           --------------------------
	.section	.note.nv.tkinfo,"",@"SHT_NOTE"
	.sectionflags	@"SHF_NOTE_NV_TKINFO"
	.tkinfo
        /*0018*/ 	.word	0x00000002
        /*0030*/ 	.string	""
        /*0030*/ 	.string	"ptxas"
        /*0030*/ 	.string	"Cuda compilation tools, release 13.0, V13.0.88"
        /*0030*/ 	.string	"Build cuda_13.0.r13.0/compiler.36424714_0"
        /*0030*/ 	.string	"-arch sm_100 -m 64 "



//--------------------- .note.nv.cuinfo           --------------------------
	.section	.note.nv.cuinfo,"",@"SHT_NOTE"
	.sectionflags	@"SHF_NOTE_NV_CUINFO"
        /*0018*/ 	.short	0x0002
        /*001a*/ 	.short	0x0064
        /*001c*/ 	.short	0x0082
	.zero		2


//--------------------- .nv.info                  --------------------------
	.section	.nv.info,"",@"SHT_CUDA_INFO"
	.align	4


	//----- nvinfo : EIATTR_REGCOUNT
	.align		4
        /*0000*/ 	.byte	0x04, 0x2f
        /*0002*/ 	.short	(.L_1 - .L_0)
	.align		4
.L_0:
        /*0004*/ 	.word	index@(_Z13inclusiveScanPiS_)
        /*0008*/ 	.word	0x00000020


	//----- nvinfo : EIATTR_FRAME_SIZE
	.align		4
.L_1:
        /*000c*/ 	.byte	0x04, 0x11
        /*000e*/ 	.short	(.L_3 - .L_2)
	.align		4
.L_2:
        /*0010*/ 	.word	index@(_Z13inclusiveScanPiS_)
        /*0014*/ 	.word	0x00000000


	//----- nvinfo : EIATTR_MIN_STACK_SIZE
	.align		4
.L_3:
        /*0018*/ 	.byte	0x04, 0x12
        /*001a*/ 	.short	(.L_5 - .L_4)
	.align		4
.L_4:
        /*001c*/ 	.word	index@(_Z13inclusiveScanPiS_)
        /*0020*/ 	.word	0x00000000
.L_5:


//--------------------- .nv.compat                --------------------------
	.section	.nv.compat,"",@"SHT_CUDA_COMPAT_INFO"
	.align	4
        /*0000*/ 	.byte	0x02, 0x09, 0x00, 0x00, 0x02, 0x02, 0x01, 0x00, 0x02, 0x05, 0x05, 0x00, 0x03, 0x07, 0x01, 0x01
        /*0010*/ 	.byte	0x02, 0x03, 0x00, 0x00, 0x02, 0x06, 0x01, 0x00, 0x04, 0x0b, 0x08, 0x00, 0x09, 0x00, 0x00, 0x00
        /*0020*/ 	.byte	0x00, 0x00, 0x00, 0x00


//--------------------- .nv.info._Z13inclusiveScanPiS_ --------------------------
	.section	.nv.info._Z13inclusiveScanPiS_,"",@"SHT_CUDA_INFO"
	.sectionflags	@""
	.align	4


	//----- nvinfo : EIATTR_CUDA_API_VERSION
	.align		4
        /*0000*/ 	.byte	0x04, 0x37
        /*0002*/ 	.short	(.L_7 - .L_6)
.L_6:
        /*0004*/ 	.word	0x00000082


	//----- nvinfo : EIATTR_KPARAM_INFO
	.align		4
.L_7:
        /*0008*/ 	.byte	0x04, 0x17
        /*000a*/ 	.short	(.L_9 - .L_8)
.L_8:
        /*000c*/ 	.word	0x00000000
        /*0010*/ 	.short	0x0001
        /*0012*/ 	.short	0x0008
        /*0014*/ 	.byte	0x00, 0xf5, 0x21, 0x00


	//----- nvinfo : EIATTR_KPARAM_INFO
	.align		4
.L_9:
        /*0018*/ 	.byte	0x04, 0x17
        /*001a*/ 	.short	(.L_11 - .L_10)
.L_10:
        /*001c*/ 	.word	0x00000000
        /*0020*/ 	.short	0x0000
        /*0022*/ 	.short	0x0000
        /*0024*/ 	.byte	0x00, 0xf5, 0x21, 0x00


	//----- nvinfo : EIATTR_SPARSE_MMA_MASK
	.align		4
.L_11:
        /*0028*/ 	.byte	0x03, 0x50
        /*002a*/ 	.short	0x0000


	//----- nvinfo : EIATTR_MAXREG_COUNT
	.align		4
        /*002c*/ 	.byte	0x03, 0x1b
        /*002e*/ 	.short	0x00ff


	//----- nvinfo : EIATTR_NUM_BARRIERS
	.align		4
        /*0030*/ 	.byte	0x02, 0x4c
        /*0032*/ 	.byte	0x01
	.zero		1


	//----- nvinfo : EIATTR_MERCURY_ISA_VERSION
	.align		4
        /*0034*/ 	.byte	0x03, 0x5f
        /*0036*/ 	.short	0x0101


	//----- nvinfo : EIATTR_VRC_CTA_INIT_COUNT
	.align		4
        /*0038*/ 	.byte	0x02, 0x4a
	.zero		1
	.zero		1


	//----- nvinfo : EIATTR_EXIT_INSTR_OFFSETS
	.align		4
        /*003c*/ 	.byte	0x04, 0x1c
        /*003e*/ 	.short	(.L_13 - .L_12)


	//   ....[0]....
.L_12:
        /*0040*/ 	.word	0x00000aa0


	//----- nvinfo : EIATTR_CRS_STACK_SIZE
	.align		4
.L_13:
        /*0044*/ 	.byte	0x04, 0x1e
        /*0046*/ 	.short	(.L_15 - .L_14)
.L_14:
        /*0048*/ 	.word	0x00000000


	//----- nvinfo : EIATTR_CBANK_PARAM_SIZE
	.align		4
.L_15:
        /*004c*/ 	.byte	0x03, 0x19
        /*004e*/ 	.short	0x0010


	//----- nvinfo : EIATTR_PARAM_CBANK
	.align		4
        /*0050*/ 	.byte	0x04, 0x0a
        /*0052*/ 	.short	(.L_17 - .L_16)
	.align		4
.L_16:
        /*0054*/ 	.word	index@(.nv.constant0._Z13inclusiveScanPiS_)
        /*0058*/ 	.short	0x0380
        /*005a*/ 	.short	0x0010


	//----- nvinfo : EIATTR_SW_WAR
	.align		4
.L_17:
        /*005c*/ 	.byte	0x04, 0x36
        /*005e*/ 	.short	(.L_19 - .L_18)
.L_18:
        /*0060*/ 	.word	0x00000008
.L_19:


//--------------------- .nv.callgraph             --------------------------
	.section	.nv.callgraph,"",@"SHT_CUDA_CALLGRAPH"
	.align	4
	.sectionentsize	8
	.align		4
        /*0000*/ 	.word	0x00000000
	.align		4
        /*0004*/ 	.word	0xffffffff
	.align		4
        /*0008*/ 	.word	0x00000000
	.align		4
        /*000c*/ 	.word	0xfffffffe
	.align		4
        /*0010*/ 	.word	0x00000000
	.align		4
        /*0014*/ 	.word	0xfffffffd
	.align		4
        /*0018*/ 	.word	0x00000000
	.align		4
        /*001c*/ 	.word	0xfffffffc


//--------------------- .text._Z13inclusiveScanPiS_ --------------------------
	.section	.text._Z13inclusiveScanPiS_,"ax",@progbits
	.align	128
        .global         _Z13inclusiveScanPiS_
        .type           _Z13inclusiveScanPiS_,@function
        .size           _Z13inclusiveScanPiS_,(.L_x_14 - _Z13inclusiveScanPiS_)
        .other          _Z13inclusiveScanPiS_,@"STO_CUDA_ENTRY STV_DEFAULT"
_Z13inclusiveScanPiS_:
.text._Z13inclusiveScanPiS_:
[----:B------:R-:W-:Y:S01]  /*0000*/  LDC R1, c[0x0][0x37c] ;  /* 0x0000df00ff017b82 */ /* 0x000fe20000000800 */
[----:B------:R-:W0:Y:S07]  /*0010*/  S2R R0, SR_TID.X ;  /* 0x0000000000007919 */ /* 0x000e2e0000002100 */
[----:B------:R-:W0:Y:S01]  /*0020*/  LDC.64 R12, c[0x0][0x380] ;  /* 0x0000e000ff0c7b82 */ /* 0x000e220000000a00 */
[----:B------:R-:W1:Y:S01]  /*0030*/  LDCU.64 UR6, c[0x0][0x358] ;  /* 0x00006b00ff0677ac */ /* 0x000e620008000a00 */
[----:B0-----:R-:W-:-:S06]  /*0040*/  IMAD.WIDE.U32 R4, R0, 0x4, R12 ;  /* 0x0000000400047825 */ /* 0x001fcc00078e000c */
[----:B-1----:R-:W2:Y:S01]  /*0050*/  LDG.E R5, desc[UR6][R4.64] ;  /* 0x0000000604057981 */ /* 0x002ea2000c1e1900 */
[----:B------:R-:W0:Y:S01]  /*0060*/  S2UR UR5, SR_CgaCtaId ;  /* 0x00000000000579c3 */ /* 0x000e220000008800 */
[----:B------:R-:W-:Y:S01]  /*0070*/  UMOV UR4, 0x400 ;  /* 0x0000040000047882 */ /* 0x000fe20000000000 */
[----:B------:R-:W-:Y:S01]  /*0080*/  ISETP.NE.AND P0, PT, R0, RZ, PT ;  /* 0x000000ff0000720c */ /* 0x000fe20003f05270 */
[----:B------:R-:W-:Y:S01]  /*0090*/  BSSY.RECONVERGENT B0, `(.L_x_0) ;  /* 0x000009b000007945 */ /* 0x000fe20003800200 */
[----:B0-----:R-:W-:-:S06]  /*00a0*/  ULEA UR4, UR5, UR4, 0x18 ;  /* 0x0000000405047291 */ /* 0x001fcc000f8ec0ff */
[----:B------:R-:W-:-:S05]  /*00b0*/  LEA R2, R0, UR4, 0x2 ;  /* 0x0000000400027c11 */ /* 0x000fca000f8e10ff */
[----:B--2---:R0:W-:Y:S01]  /*00c0*/  STS [R2], R5 ;  /* 0x0000000502007388 */ /* 0x0041e20000000800 */
[----:B------:R-:W-:Y:S06]  /*00d0*/  BAR.SYNC.DEFER_BLOCKING 0x0 ;  /* 0x0000000000007b1d */ /* 0x000fec0000010000 */
[----:B------:R-:W-:Y:S05]  /*00e0*/  @!P0 BRA `(.L_x_1) ;  /* 0x0000000800548947 */ /* 0x000fea0003800000 */
[----:B0-----:R0:W1:Y:S01]  /*00f0*/  LDS R5, [R2] ;  /* 0x0000000002057984 */ /* 0x0010620000000800 */
[C---:B------:R-:W-:Y:S01]  /*0100*/  IADD3 R3, PT, PT, R0.reuse, -0x1, RZ ;  /* 0xffffffff00037810 */ /* 0x040fe20007ffe0ff */
[----:B------:R-:W-:Y:S01]  /*0110*/  BSSY.RECONVERGENT B1, `(.L_x_2) ;  /* 0x0000048000017945 */ /* 0x000fe20003800200 */
[----:B------:R-:W-:Y:S01]  /*0120*/  HFMA2 R7, -RZ, RZ, 0, 5.9604644775390625e-08 ;  /* 0x00000001ff077431 */ /* 0x000fe200000001ff */
[----:B------:R-:W-:Y:S02]  /*0130*/  LOP3.LUT R4, R0, 0xf, RZ, 0xc0, !PT ;  /* 0x0000000f00047812 */ /* 0x000fe400078ec0ff */
[----:B------:R-:W-:-:S13]  /*0140*/  ISETP.GE.U32.AND P0, PT, R3, 0xf, PT ;  /* 0x0000000f0300780c */ /* 0x000fda0003f06070 */
[----:B0-----:R-:W-:Y:S05]  /*0150*/  @!P0 BRA `(.L_x_3) ;  /* 0x00000004000c8947 */ /* 0x001fea0003800000 */
[C---:B------:R-:W-:Y:S01]  /*0160*/  LOP3.LUT R10, R0.reuse, 0x3f0, RZ, 0xc0, !PT ;  /* 0x000003f0000a7812 */ /* 0x040fe200078ec0ff */
[----:B------:R-:W-:Y:S01]  /*0170*/  BSSY.RECONVERGENT B2, `(.L_x_4) ;  /* 0x0000040000027945 */ /* 0x000fe20003800200 */
[----:B------:R-:W-:Y:S01]  /*0180*/  VIADD R3, R0, 0xfffffff8 ;  /* 0xfffffff800037836 */ /* 0x000fe20000000000 */
[----:B------:R-:W-:Y:S02]  /*0190*/  MOV R7, RZ ;  /* 0x000000ff00077202 */ /* 0x000fe40000000f00 */
[----:B------:R-:W-:-:S07]  /*01a0*/  IMAD.MOV R10, RZ, RZ, -R10 ;  /* 0x000000ffff0a7224 */ /* 0x000fce00078e0a0a */
.L_x_5:
[C---:B------:R-:W-:Y:S01]  /*01b0*/  IADD3 R23, PT, PT, R3.reuse, 0x7, RZ ;  /* 0x0000000703177810 */ /* 0x040fe20007ffe0ff */
[C---:B------:R-:W-:Y:S01]  /*01c0*/  VIADD R21, R3.reuse, 0x6 ;  /* 0x0000000603157836 */ /* 0x040fe20000000000 */
[C---:B------:R-:W-:Y:S01]  /*01d0*/  IADD3 R15, PT, PT, R3.reuse, 0x5, RZ ;  /* 0x00000005030f7810 */ /* 0x040fe20007ffe0ff */
[C---:B------:R-:W-:Y:S01]  /*01e0*/  IMAD.WIDE.U32 R16, R3.reuse, 0x4, R12 ;  /* 0x0000000403107825 */ /* 0x040fe200078e000c */
[----:B------:R-:W-:-:S03]  /*01f0*/  IADD3 R27, PT, PT, R3, 0x3, RZ ;  /* 0x00000003031b7810 */ /* 0x000fc60007ffe0ff */
[----:B------:R-:W-:Y:S01]  /*0200*/  VIADD R29, R3, 0x4 ;  /* 0x00000004031d7836 */ /* 0x000fe20000000000 */
[----:B------:R0:W2:Y:S01]  /*0210*/  LDG.E R19, desc[UR6][R16.64] ;  /* 0x0000000610137981 */ /* 0x0000a2000c1e1900 */
[----:B------:R-:W-:-:S04]  /*0220*/  IMAD.WIDE.U32 R22, R23, 0x4, R12 ;  /* 0x0000000417167825 */ /* 0x000fc800078e000c */
[--C-:B------:R-:W-:Y:S01]  /*0230*/  IMAD.WIDE.U32 R20, R21, 0x4, R12.reuse ;  /* 0x0000000415147825 */ /* 0x100fe200078e000c */
[----:B------:R3:W1:Y:S03]  /*0240*/  LDG.E R6, desc[UR6][R22.64] ;  /* 0x0000000616067981 */ /* 0x000666000c1e1900 */
[----:B------:R-:W-:Y:S01]  /*0250*/  VIADD R11, R3, 0x2 ;  /* 0x00000002030b7836 */ /* 0x000fe20000000000 */
[----:B------:R-:W1:Y:S01]  /*0260*/  LDG.E R8, desc[UR6][R20.64] ;  /* 0x0000000614087981 */ /* 0x000e62000c1e1900 */
[----:B------:R-:W-:Y:S01]  /*0270*/  IMAD.WIDE.U32 R28, R29, 0x4, R12 ;  /* 0x000000041d1c7825 */ /* 0x000fe200078e000c */
[----:B------:R-:W-:-:S03]  /*0280*/  IADD3 R18, PT, PT, R3, -0x2, RZ ;  /* 0xfffffffe03127810 */ /* 0x000fc60007ffe0ff */
[--C-:B------:R-:W-:Y:S02]  /*0290*/  IMAD.WIDE.U32 R14, R15, 0x4, R12.reuse ;  /* 0x000000040f0e7825 */ /* 0x100fe400078e000c */
[----:B------:R4:W5:Y:S02]  /*02a0*/  LDG.E R28, desc[UR6][R28.64] ;  /* 0x000000061c1c7981 */ /* 0x000964000c1e1900 */
[--C-:B------:R-:W-:Y:S02]  /*02b0*/  IMAD.WIDE.U32 R26, R27, 0x4, R12.reuse ;  /* 0x000000041b1a7825 */ /* 0x100fe400078e000c */
[----:B------:R4:W5:Y:S02]  /*02c0*/  LDG.E R9, desc[UR6][R14.64] ;  /* 0x000000060e097981 */ /* 0x000964000c1e1900 */
[----:B0-----:R-:W-:Y:S01]  /*02d0*/  IMAD.WIDE.U32 R16, R11, 0x4, R12 ;  /* 0x000000040b107825 */ /* 0x001fe200078e000c */
[C---:B------:R-:W-:Y:S01]  /*02e0*/  IADD3 R11, PT, PT, R3.reuse, 0x1, RZ ;  /* 0x00000001030b7810 */ /* 0x040fe20007ffe0ff */
[----:B------:R0:W2:Y:S02]  /*02f0*/  LDG.E R26, desc[UR6][R26.64] ;  /* 0x000000061a1a7981 */ /* 0x0000a4000c1e1900 */
[----:B---3--:R-:W-:-:S02]  /*0300*/  VIADD R23, R3, 0xffffffff ;  /* 0xffffffff03177836 */ /* 0x008fc40000000000 */
[----:B----4-:R-:W-:Y:S01]  /*0310*/  VIADD R29, R3, 0xfffffffd ;  /* 0xfffffffd031d7836 */ /* 0x010fe20000000000 */
[----:B------:R3:W2:Y:S01]  /*0320*/  LDG.E R25, desc[UR6][R16.64] ;  /* 0x0000000610197981 */ /* 0x0006a2000c1e1900 */
[----:B------:R-:W-:-:S04]  /*0330*/  IMAD.WIDE.U32 R14, R11, 0x4, R12 ;  /* 0x000000040b0e7825 */ /* 0x000fc800078e000c */
[--C-:B------:R-:W-:Y:S01]  /*0340*/  IMAD.WIDE.U32 R22, R23, 0x4, R12.reuse ;  /* 0x0000000417167825 */ /* 0x100fe200078e000c */
[----:B0-----:R-:W-:Y:S01]  /*0350*/  IADD3 R27, PT, PT, R3, -0x4, RZ ;  /* 0xfffffffc031b7810 */ /* 0x001fe20007ffe0ff */
[----:B------:R0:W4:Y:S02]  /*0360*/  LDG.E R24, desc[UR6][R14.64] ;  /* 0x000000060e187981 */ /* 0x000124000c1e1900 */
[--C-:B------:R-:W-:Y:S02]  /*0370*/  IMAD.WIDE.U32 R20, R18, 0x4, R12.reuse ;  /* 0x0000000412147825 */ /* 0x100fe400078e000c */
[----:B------:R0:W4:Y:S02]  /*0380*/  LDG.E R18, desc[UR6][R22.64] ;  /* 0x0000000616127981 */ /* 0x000124000c1e1900 */
[--C-:B---3--:R-:W-:Y:S02]  /*0390*/  IMAD.WIDE.U32 R16, R29, 0x4, R12.reuse ;  /* 0x000000041d107825 */ /* 0x108fe400078e000c */
[----:B------:R3:W4:Y:S02]  /*03a0*/  LDG.E R11, desc[UR6][R20.64] ;  /* 0x00000006140b7981 */ /* 0x000724000c1e1900 */
[----:B0-----:R-:W-:-:S02]  /*03b0*/  IMAD.WIDE.U32 R14, R27, 0x4, R12 ;  /* 0x000000041b0e7825 */ /* 0x001fc400078e000c */
[----:B------:R0:W4:Y:S01]  /*03c0*/  LDG.E R27, desc[UR6][R16.64] ;  /* 0x00000006101b7981 */ /* 0x000122000c1e1900 */
[----:B------:R-:W-:-:S03]  /*03d0*/  IADD3 R23, PT, PT, R3, -0x6, RZ ;  /* 0xfffffffa03177810 */ /* 0x000fc60007ffe0ff */
[----:B------:R0:W4:Y:S01]  /*03e0*/  LDG.E R29, desc[UR6][R14.64] ;  /* 0x000000060e1d7981 */ /* 0x000122000c1e1900 */
[----:B---3--:R-:W-:Y:S02]  /*03f0*/  VIADD R21, R3, 0xfffffffb ;  /* 0xfffffffb03157836 */ /* 0x008fe40000000000 */
[----:B0-----:R-:W-:Y:S01]  /*0400*/  IMAD.WIDE.U32 R16, R23, 0x4, R12 ;  /* 0x0000000417107825 */ /* 0x001fe200078e000c */
[----:B------:R-:W-:-:S03]  /*0410*/  IADD3 R23, PT, PT, R3, -0x8, RZ ;  /* 0xfffffff803177810 */ /* 0x000fc60007ffe0ff */
[--C-:B------:R-:W-:Y:S02]  /*0420*/  IMAD.WIDE.U32 R14, R21, 0x4, R12.reuse ;  /* 0x00000004150e7825 */ /* 0x100fe400078e000c */
[----:B------:R-:W3:Y:S02]  /*0430*/  LDG.E R17, desc[UR6][R16.64] ;  /* 0x0000000610117981 */ /* 0x000ee4000c1e1900 */
[----:B------:R-:W-:Y:S02]  /*0440*/  VIADD R21, R3, 0xfffffff9 ;  /* 0xfffffff903157836 */ /* 0x000fe40000000000 */
[--C-:B------:R-:W-:Y:S01]  /*0450*/  IMAD.WIDE.U32 R22, R23, 0x4, R12.reuse ;  /* 0x0000000417167825 */ /* 0x100fe200078e000c */
[----:B------:R-:W3:Y:S03]  /*0460*/  LDG.E R14, desc[UR6][R14.64] ;  /* 0x000000060e0e7981 */ /* 0x000ee6000c1e1900 */
[----:B------:R-:W-:-:S02]  /*0470*/  IMAD.WIDE.U32 R20, R21, 0x4, R12 ;  /* 0x0000000415147825 */ /* 0x000fc400078e000c */
[----:B------:R-:W3:Y:S04]  /*0480*/  LDG.E R23, desc[UR6][R22.64] ;  /* 0x0000000616177981 */ /* 0x000ee8000c1e1900 */
[----:B------:R-:W3:Y:S01]  /*0490*/  LDG.E R20, desc[UR6][R20.64] ;  /* 0x0000000614147981 */ /* 0x000ee2000c1e1900 */
[----:B------:R-:W-:-:S05]  /*04a0*/  VIADD R10, R10, 0x10 ;  /* 0x000000100a0a7836 */ /* 0x000fca0000000000 */
[----:B------:R-:W-:Y:S01]  /*04b0*/  ISETP.NE.AND P0, PT, R10, RZ, PT ;  /* 0x000000ff0a00720c */ /* 0x000fe20003f05270 */
[----:B------:R-:W-:Y:S01]  /*04c0*/  VIADD R3, R3, 0xfffffff0 ;  /* 0xfffffff003037836 */ /* 0x000fe20000000000 */
[----:B------:R-:W-:Y:S02]  /*04d0*/  IADD3 R7, PT, PT, R7, 0x10, RZ ;  /* 0x0000001007077810 */ /* 0x000fe40007ffe0ff */
[----:B-1----:R-:W-:-:S04]  /*04e0*/  IADD3 R6, PT, PT, R8, R5, R6 ;  /* 0x0000000508067210 */ /* 0x002fc80007ffe006 */
[----:B-----5:R-:W-:-:S04]  /*04f0*/  IADD3 R6, PT, PT, R28, R6, R9 ;  /* 0x000000061c067210 */ /* 0x020fc80007ffe009 */
[----:B--2---:R-:W-:-:S04]  /*0500*/  IADD3 R6, PT, PT, R25, R6, R26 ;  /* 0x0000000619067210 */ /* 0x004fc80007ffe01a */
[----:B----4-:R-:W-:-:S04]  /*0510*/  IADD3 R6, PT, PT, R19, R6, R24 ;  /* 0x0000000613067210 */ /* 0x010fc80007ffe018 */
[----:B------:R-:W-:-:S04]  /*0520*/  IADD3 R6, PT, PT, R11, R6, R18 ;  /* 0x000000060b067210 */ /* 0x000fc80007ffe012 */
[----:B------:R-:W-:-:S04]  /*0530*/  IADD3 R6, PT, PT, R29, R6, R27 ;  /* 0x000000061d067210 */ /* 0x000fc80007ffe01b */
[----:B---3--:R-:W-:-:S04]  /*0540*/  IADD3 R6, PT, PT, R17, R6, R14 ;  /* 0x0000000611067210 */ /* 0x008fc80007ffe00e */
[----:B------:R-:W-:Y:S01]  /*0550*/  IADD3 R5, PT, PT, R23, R6, R20 ;  /* 0x0000000617057210 */ /* 0x000fe20007ffe014 */
[----:B------:R-:W-:Y:S06]  /*0560*/  @P0 BRA `(.L_x_5) ;  /* 0xfffffffc00100947 */ /* 0x000fec000383ffff */
[----:B------:R-:W-:Y:S05]  /*0570*/  BSYNC.RECONVERGENT B2 ;  /* 0x0000000000027941 */ /* 0x000fea0003800200 */
.L_x_4:
[----:B------:R-:W-:-:S07]  /*0580*/  IADD3 R7, PT, PT, R7, 0x1, RZ ;  /* 0x0000000107077810 */ /* 0x000fce0007ffe0ff */
.L_x_3:
[----:B------:R-:W-:Y:S05]  /*0590*/  BSYNC.RECONVERGENT B1 ;  /* 0x0000000000017941 */ /* 0x000fea0003800200 */
.L_x_2:
[----:B------:R-:W-:Y:S01]  /*05a0*/  ISETP.NE.AND P0, PT, R4, RZ, PT ;  /* 0x000000ff0400720c */ /* 0x000fe20003f05270 */
[----:B------:R-:W-:-:S12]  /*05b0*/  BSSY.RECONVERGENT B1, `(.L_x_6) ;  /* 0x0000047000017945 */ /* 0x000fd80003800200 */
[----:B------:R-:W-:Y:S05]  /*05c0*/  @!P0 BRA `(.L_x_7) ;  /* 0x0000000400148947 */ /* 0x000fea0003800000 */
[----:B------:R-:W-:Y:S01]  /*05d0*/  ISETP.GE.U32.AND P0, PT, R4, 0x8, PT ;  /* 0x000000080400780c */ /* 0x000fe20003f06070 */
[----:B------:R-:W-:Y:S01]  /*05e0*/  BSSY.RECONVERGENT B2, `(.L_x_8) ;  /* 0x0000022000027945 */ /* 0x000fe20003800200 */
[----:B------:R-:W-:-:S04]  /*05f0*/  LOP3.LUT R24, R0, 0x7, RZ, 0xc0, !PT ;  /* 0x0000000700187812 */ /* 0x000fc800078ec0ff */
[----:B------:R-:W-:-:S07]  /*0600*/  ISETP.NE.AND P1, PT, R24, RZ, PT ;  /* 0x000000ff1800720c */ /* 0x000fce0003f25270 */
[----:B------:R-:W-:Y:S06]  /*0610*/  @!P0 BRA `(.L_x_9) ;  /* 0x0000000000788947 */ /* 0x000fec0003800000 */
[----:B------:R-:W-:Y:S01]  /*0620*/  LOP3.LUT R3, RZ, R7, RZ, 0x33, !PT ;  /* 0x00000007ff037212 */ /* 0x000fe200078e33ff */
[----:B------:R-:W-:-:S03]  /*0630*/  IMAD.IADD R9, R0, 0x1, -R7 ;  /* 0x0000000100097824 */ /* 0x000fc600078e0a07 */
[----:B------:R-:W-:Y:S01]  /*0640*/  IADD3 R3, PT, PT, R3, R0, RZ ;  /* 0x0000000003037210 */ /* 0x000fe20007ffe0ff */
[C---:B------:R-:W-:Y:S01]  /*0650*/  VIADD R23, R9.reuse, 0xfffffffe ;  /* 0xfffffffe09177836 */ /* 0x040fe20000000000 */
[C---:B------:R-:W-:Y:S01]  /*0660*/  IADD3 R11, PT, PT, R9.reuse, -0x3, RZ ;  /* 0xfffffffd090b7810 */ /* 0x040fe20007ffe0ff */
[C---:B------:R-:W-:Y:S01]  /*0670*/  IMAD.WIDE.U32 R16, R9.reuse, 0x4, R12 ;  /* 0x0000000409107825 */ /* 0x040fe200078e000c */
[----:B------:R-:W-:-:S03]  /*0680*/  IADD3 R19, PT, PT, R9, -0x5, RZ ;  /* 0xfffffffb09137810 */ /* 0x000fc60007ffe0ff */
[--C-:B------:R-:W-:Y:S01]  /*0690*/  IMAD.WIDE.U32 R20, R3, 0x4, R12.reuse ;  /* 0x0000000403147825 */ /* 0x100fe200078e000c */
[----:B------:R0:W1:Y:S03]  /*06a0*/  LDG.E R4, desc[UR6][R16.64] ;  /* 0x0000000610047981 */ /* 0x000066000c1e1900 */
[----:B------:R-:W-:Y:S01]  /*06b0*/  VIADD R15, R9, 0xfffffffc ;  /* 0xfffffffc090f7836 */ /* 0x000fe20000000000 */
[----:B------:R-:W1:Y:S01]  /*06c0*/  LDG.E R3, desc[UR6][R20.64] ;  /* 0x0000000614037981 */ /* 0x000e62000c1e1900 */
[----:B------:R-:W-:Y:S01]  /*06d0*/  IMAD.WIDE.U32 R10, R11, 0x4, R12 ;  /* 0x000000040b0a7825 */ /* 0x000fe200078e000c */
[----:B------:R-:W-:-:S03]  /*06e0*/  IADD3 R27, PT, PT, R9, -0x7, RZ ;  /* 0xfffffff9091b7810 */ /* 0x000fc60007ffe0ff */
[--C-:B------:R-:W-:Y:S02]  /*06f0*/  IMAD.WIDE.U32 R22, R23, 0x4, R12.reuse ;  /* 0x0000000417167825 */ /* 0x100fe400078e000c */
[----:B------:R-:W2:Y:S02]  /*0700*/  LDG.E R10, desc[UR6][R10.64] ;  /* 0x000000060a0a7981 */ /* 0x000ea4000c1e1900 */
[----:B------:R-:W-:Y:S02]  /*0710*/  VIADD R25, R9, 0xfffffffa ;  /* 0xfffffffa09197836 */ /* 0x000fe40000000000 */
[--C-:B------:R-:W-:Y:S01]  /*0720*/  IMAD.WIDE.U32 R14, R15, 0x4, R12.reuse ;  /* 0x000000040f0e7825 */ /* 0x100fe200078e000c */
[----:B------:R-:W2:Y:S03]  /*0730*/  LDG.E R6, desc[UR6][R22.64] ;  /* 0x0000000616067981 */ /* 0x000ea6000c1e1900 */
[----:B------:R-:W-:-:S02]  /*0740*/  IMAD.WIDE.U32 R8, R19, 0x4, R12 ;  /* 0x0000000413087825 */ /* 0x000fc400078e000c */
[----:B------:R-:W3:Y:S02]  /*0750*/  LDG.E R14, desc[UR6][R14.64] ;  /* 0x000000060e0e7981 */ /* 0x000ee4000c1e1900 */
[--C-:B------:R-:W-:Y:S02]  /*0760*/  IMAD.WIDE.U32 R18, R25, 0x4, R12.reuse ;  /* 0x0000000419127825 */ /* 0x100fe400078e000c */
[----:B------:R-:W3:Y:S02]  /*0770*/  LDG.E R8, desc[UR6][R8.64] ;  /* 0x0000000608087981 */ /* 0x000ee4000c1e1900 */
[----:B0-----:R-:W-:Y:S02]  /*0780*/  IMAD.WIDE.U32 R16, R27, 0x4, R12 ;  /* 0x000000041b107825 */ /* 0x001fe400078e000c */
[----:B------:R-:W4:Y:S04]  /*0790*/  LDG.E R18, desc[UR6][R18.64] ;  /* 0x0000000612127981 */ /* 0x000f28000c1e1900 */
[----:B------:R-:W4:Y:S01]  /*07a0*/  LDG.E R16, desc[UR6][R16.64] ;  /* 0x0000000610107981 */ /* 0x000f22000c1e1900 */
[----:B------:R-:W-:Y:S01]  /*07b0*/  VIADD R7, R7, 0x8 ;  /* 0x0000000807077836 */ /* 0x000fe20000000000 */
[----:B-1----:R-:W-:-:S04]  /*07c0*/  IADD3 R3, PT, PT, R3, R5, R4 ;  /* 0x0000000503037210 */ /* 0x002fc80007ffe004 */
[----:B--2---:R-:W-:-:S04]  /*07d0*/  IADD3 R3, PT, PT, R10, R3, R6 ;  /* 0x000000030a037210 */ /* 0x004fc80007ffe006 */
[----:B---3--:R-:W-:-:S04]  /*07e0*/  IADD3 R3, PT, PT, R8, R3, R14 ;  /* 0x0000000308037210 */ /* 0x008fc80007ffe00e */
[----:B----4-:R-:W-:-:S07]  /*07f0*/  IADD3 R5, PT, PT, R16, R3, R18 ;  /* 0x0000000310057210 */ /* 0x010fce0007ffe012 */
.L_x_9:
[----:B------:R-:W-:Y:S05]  /*0800*/  BSYNC.RECONVERGENT B2 ;  /* 0x0000000000027941 */ /* 0x000fea0003800200 */
.L_x_8:
[----:B------:R-:W-:Y:S05]  /*0810*/  @!P1 BRA `(.L_x_7) ;  /* 0x0000000000809947 */ /* 0x000fea0003800000 */
[----:B------:R-:W-:Y:S01]  /*0820*/  ISETP.GE.U32.AND P0, PT, R24, 0x4, PT ;  /* 0x000000041800780c */ /* 0x000fe20003f06070 */
[----:B------:R-:W-:Y:S01]  /*0830*/  BSSY.RECONVERGENT B2, `(.L_x_10) ;  /* 0x0000014000027945 */ /* 0x000fe20003800200 */
[----:B------:R-:W-:-:S04]  /*0840*/  LOP3.LUT R3, R0, 0x3, RZ, 0xc0, !PT ;  /* 0x0000000300037812 */ /* 0x000fc800078ec0ff */
[----:B------:R-:W-:-:S07]  /*0850*/  ISETP.NE.AND P1, PT, R3, RZ, PT ;  /* 0x000000ff0300720c */ /* 0x000fce0003f25270 */
[----:B------:R-:W-:Y:S06]  /*0860*/  @!P0 BRA `(.L_x_11) ;  /* 0x0000000000408947 */ /* 0x000fec0003800000 */
[----:B------:R-:W-:Y:S02]  /*0870*/  LOP3.LUT R9, RZ, R7, RZ, 0x33, !PT ;  /* 0x00000007ff097212 */ /* 0x000fe400078e33ff */
[----:B------:R-:W-:-:S03]  /*0880*/  IADD3 R11, PT, PT, -R7, R0, RZ ;  /* 0x00000000070b7210 */ /* 0x000fc60007ffe1ff */
[----:B------:R-:W-:Y:S01]  /*0890*/  IMAD.IADD R15, R9, 0x1, R0 ;  /* 0x00000001090f7824 */ /* 0x000fe200078e0200 */
[C---:B------:R-:W-:Y:S01]  /*08a0*/  IADD3 R17, PT, PT, R11.reuse, -0x2, RZ ;  /* 0xfffffffe0b117810 */ /* 0x040fe20007ffe0ff */
[----:B------:R-:W-:-:S04]  /*08b0*/  IMAD.WIDE.U32 R8, R11, 0x4, R12 ;  /* 0x000000040b087825 */ /* 0x000fc800078e000c */
[----:B------:R-:W-:Y:S02]  /*08c0*/  VIADD R19, R11, 0xfffffffd ;  /* 0xfffffffd0b137836 */ /* 0x000fe40000000000 */
[--C-:B------:R-:W-:Y:S01]  /*08d0*/  IMAD.WIDE.U32 R10, R15, 0x4, R12.reuse ;  /* 0x000000040f0a7825 */ /* 0x100fe200078e000c */
[----:B------:R-:W1:Y:S03]  /*08e0*/  LDG.E R8, desc[UR6][R8.64] ;  /* 0x0000000608087981 */ /* 0x000e66000c1e1900 */
[--C-:B------:R-:W-:Y:S02]  /*08f0*/  IMAD.WIDE.U32 R14, R17, 0x4, R12.reuse ;  /* 0x00000004110e7825 */ /* 0x100fe400078e000c */
[----:B------:R-:W1:Y:S02]  /*0900*/  LDG.E R10, desc[UR6][R10.64] ;  /* 0x000000060a0a7981 */ /* 0x000e64000c1e1900 */
[----:B------:R-:W-:-:S02]  /*0910*/  IMAD.WIDE.U32 R16, R19, 0x4, R12 ;  /* 0x0000000413107825 */ /* 0x000fc400078e000c */
[----:B------:R-:W2:Y:S04]  /*0920*/  LDG.E R14, desc[UR6][R14.64] ;  /* 0x000000060e0e7981 */ /* 0x000ea8000c1e1900 */
[----:B------:R-:W2:Y:S01]  /*0930*/  LDG.E R16, desc[UR6][R16.64] ;  /* 0x0000000610107981 */ /* 0x000ea2000c1e1900 */
[----:B------:R-:W-:Y:S02]  /*0940*/  IADD3 R7, PT, PT, R7, 0x4, RZ ;  /* 0x0000000407077810 */ /* 0x000fe40007ffe0ff */
[----:B-1----:R-:W-:-:S04]  /*0950*/  IADD3 R5, PT, PT, R10, R5, R8 ;  /* 0x000000050a057210 */ /* 0x002fc80007ffe008 */
[----:B--2---:R-:W-:-:S07]  /*0960*/  IADD3 R5, PT, PT, R16, R5, R14 ;  /* 0x0000000510057210 */ /* 0x004fce0007ffe00e */
.L_x_11:
[----:B------:R-:W-:Y:S05]  /*0970*/  BSYNC.RECONVERGENT B2 ;  /* 0x0000000000027941 */ /* 0x000fea0003800200 */
.L_x_10:
[----:B------:R-:W-:Y:S05]  /*0980*/  @!P1 BRA `(.L_x_7) ;  /* 0x0000000000249947 */ /* 0x000fea0003800000 */
[----:B------:R-:W-:Y:S01]  /*0990*/  IMAD.IADD R9, R0, 0x1, -R7 ;  /* 0x0000000100097824 */ /* 0x000fe200078e0a07 */
[----:B------:R-:W-:-:S07]  /*09a0*/  IADD3 R3, PT, PT, -R3, RZ, RZ ;  /* 0x000000ff03037210 */ /* 0x000fce0007ffe1ff */
.L_x_12:
[----:B------:R-:W-:-:S06]  /*09b0*/  IMAD.WIDE.U32 R6, R9, 0x4, R12 ;  /* 0x0000000409067825 */ /* 0x000fcc00078e000c */
[----:B------:R-:W1:Y:S01]  /*09c0*/  LDG.E R6, desc[UR6][R6.64] ;  /* 0x0000000606067981 */ /* 0x000e62000c1e1900 */
[----:B------:R-:W-:Y:S01]  /*09d0*/  VIADD R3, R3, 0x1 ;  /* 0x0000000103037836 */ /* 0x000fe20000000000 */
[----:B------:R-:W-:-:S04]  /*09e0*/  IADD3 R9, PT, PT, R9, -0x1, RZ ;  /* 0xffffffff09097810 */ /* 0x000fc80007ffe0ff */
[----:B------:R-:W-:Y:S01]  /*09f0*/  ISETP.NE.AND P0, PT, R3, RZ, PT ;  /* 0x000000ff0300720c */ /* 0x000fe20003f05270 */
[----:B-1----:R-:W-:-:S12]  /*0a00*/  IMAD.IADD R5, R6, 0x1, R5 ;  /* 0x0000000106057824 */ /* 0x002fd800078e0205 */
[----:B------:R-:W-:Y:S05]  /*0a10*/  @P0 BRA `(.L_x_12) ;  /* 0xfffffffc00e40947 */ /* 0x000fea000383ffff */
.L_x_7:
[----:B------:R-:W-:Y:S05]  /*0a20*/  BSYNC.RECONVERGENT B1 ;  /* 0x0000000000017941 */ /* 0x000fea0003800200 */
.L_x_6:
[----:B-1----:R1:W-:Y:S02]  /*0a30*/  STS [R2], R5 ;  /* 0x0000000502007388 */ /* 0x0023e40000000800 */
.L_x_1:
[----:B------:R-:W-:Y:S05]  /*0a40*/  BSYNC.RECONVERGENT B0 ;  /* 0x0000000000007941 */ /* 0x000fea0003800200 */
.L_x_0:
[----:B------:R-:W-:Y:S08]  /*0a50*/  BAR.SYNC.DEFER_BLOCKING 0x0 ;  /* 0x0000000000007b1d */ /* 0x000ff00000010000 */
[----:B01----:R-:W0:Y:S01]  /*0a60*/  LDC.64 R4, c[0x0][0x388] ;  /* 0x0000e200ff047b82 */ /* 0x003e220000000a00 */
[----:B------:R-:W1:Y:S01]  /*0a70*/  LDS R3, [R2] ;  /* 0x0000000002037984 */ /* 0x000e620000000800 */
[----:B0-----:R-:W-:-:S05]  /*0a80*/  IMAD.WIDE.U32 R4, R0, 0x4, R4 ;  /* 0x0000000400047825 */ /* 0x001fca00078e0004 */
[----:B-1----:R-:W-:Y:S01]  /*0a90*/  STG.E desc[UR6][R4.64], R3 ;  /* 0x0000000304007986 */ /* 0x002fe2000c101906 */
[----:B------:R-:W-:Y:S05]  /*0aa0*/  EXIT ;  /* 0x000000000000794d */ /* 0x000fea0003800000 */
.L_x_13:
[----:B------:R-:W-:-:S00]  /*0ab0*/  BRA `(.L_x_13) ;  /* 0xfffffffc00fc7947 */ /* 0x000fc0000383ffff */
[----:B------:R-:W-:-:S00]  /*0ac0*/  NOP ;  /* 0x0000000000007918 */ /* 0x000fc00000000000 */
        /* <DEDUP_REMOVED lines=11> */
.L_x_14:


//--------------------- .nv.shared._Z13inclusiveScanPiS_ --------------------------
	.section	.nv.shared._Z13inclusiveScanPiS_,"aw",@nobits
	.sectionflags	@""
	.align	4
.nv.shared._Z13inclusiveScanPiS_:
	.zero		1064


//--------------------- .nv.shared.reserved.0     --------------------------
	.section	.nv.shared.reserved.0,"aw",@nobits
	.weak		__nv_reservedSMEM_offset_0_alias
	.size		__nv_reservedSMEM_offset_0_alias, 0, 64
	.other		__nv_reservedSMEM_offset_0_alias,@"STO_CUDA_RESERVED_SHARED STV_DEFAULT"
__nv_reservedSMEM_offset_0_alias:
	.zero		0
	.zero		64


//--------------------- .nv.constant0._Z13inclusiveScanPiS_ --------------------------
	.section	.nv.constant0._Z13inclusiveScanPiS_,"a",@progbits
	.sectionflags	@""
	.align	4
.nv.constant0._Z13inclusiveScanPiS_:
	.zero		912


//--------------------- SYMBOLS --------------------------

	.type		.nv.reservedSmem.offset0,@object
	.size		.nv.reservedSmem.offset0,0x4
	.type		.nv.reservedSmem.cap,@object
	.size		.nv.reservedSmem.cap,0x4
